//
// Generated by NVIDIA NVVM Compiler
//
// Compiler Build ID: CL-36424714
// Cuda compilation tools, release 13.0, V13.0.88
// Based on NVVM 20.0.0
//

.version 9.0
.target sm_100
.address_size 64

	// .globl	_Z4initPfS_S_ffffii

.visible .entry _Z4initPfS_S_ffffii(
	.param .u64 .ptr .align 1 _Z4initPfS_S_ffffii_param_0,
	.param .u64 .ptr .align 1 _Z4initPfS_S_ffffii_param_1,
	.param .u64 .ptr .align 1 _Z4initPfS_S_ffffii_param_2,
	.param .f32 _Z4initPfS_S_ffffii_param_3,
	.param .f32 _Z4initPfS_S_ffffii_param_4,
	.param .f32 _Z4initPfS_S_ffffii_param_5,
	.param .f32 _Z4initPfS_S_ffffii_param_6,
	.param .u32 _Z4initPfS_S_ffffii_param_7,
	.param .u32 _Z4initPfS_S_ffffii_param_8
)
{
	.reg .pred 	%p<4>;
	.reg .b32 	%r<14>;
	.reg .b32 	%f<30>;
	.reg .b64 	%rd<11>;
	.reg .b64 	%fd<7>;

	ld.param.u64 	%rd1, [_Z4initPfS_S_ffffii_param_0];
	ld.param.u64 	%rd2, [_Z4initPfS_S_ffffii_param_1];
	ld.param.u64 	%rd3, [_Z4initPfS_S_ffffii_param_2];
	ld.param.f32 	%f1, [_Z4initPfS_S_ffffii_param_3];
	ld.param.f32 	%f2, [_Z4initPfS_S_ffffii_param_4];
	ld.param.f32 	%f3, [_Z4initPfS_S_ffffii_param_5];
	ld.param.f32 	%f4, [_Z4initPfS_S_ffffii_param_6];
	ld.param.u32 	%r3, [_Z4initPfS_S_ffffii_param_7];
	ld.param.u32 	%r4, [_Z4initPfS_S_ffffii_param_8];
	mov.u32 	%r5, %ctaid.x;
	mov.u32 	%r6, %ntid.x;
	mov.u32 	%r7, %tid.x;
	mad.lo.s32 	%r1, %r5, %r6, %r7;
	mov.u32 	%r8, %ctaid.y;
	mov.u32 	%r9, %ntid.y;
	mov.u32 	%r10, %tid.y;
	mad.lo.s32 	%r2, %r8, %r9, %r10;
	setp.ge.s32 	%p1, %r2, %r4;
	setp.ge.s32 	%p2, %r1, %r3;
	or.pred  	%p3, %p2, %p1;
	@%p3 bra 	$L__BB0_2;
	cvta.to.global.u64 	%rd4, %rd1;
	cvta.to.global.u64 	%rd5, %rd2;
	cvta.to.global.u64 	%rd6, %rd3;
	cvt.rn.f32.s32 	%f5, %r1;
	mul.f32 	%f6, %f3, %f5;
	cvt.f64.f32 	%fd1, %f6;
	sub.f32 	%f7, %f3, %f1;
	cvt.f64.f32 	%fd2, %f7;
	fma.rn.f64 	%fd3, %fd2, 0d3FE0000000000000, %fd1;
	cvt.rn.f32.f64 	%f8, %fd3;
	mad.lo.s32 	%r11, %r3, %r2, %r1;
	mul.wide.s32 	%rd7, %r11, 4;
	add.s64 	%rd8, %rd4, %rd7;
	st.global.f32 	[%rd8], %f8;
	cvt.rn.f32.u32 	%f9, %r2;
	mul.f32 	%f10, %f4, %f9;
	cvt.f64.f32 	%fd4, %f10;
	sub.f32 	%f11, %f4, %f2;
	cvt.f64.f32 	%fd5, %f11;
	fma.rn.f64 	%fd6, %fd5, 0d3FE0000000000000, %fd4;
	cvt.rn.f32.f64 	%f12, %fd6;
	add.s64 	%rd9, %rd5, %rd7;
	st.global.f32 	[%rd9], %f12;
	ld.global.f32 	%f13, [%rd8];
	neg.f32 	%f14, %f13;
	mul.f32 	%f15, %f13, %f14;
	mul.f32 	%f16, %f12, %f12;
	sub.f32 	%f17, %f15, %f16;
	fma.rn.f32 	%f18, %f17, 0f3BBB989D, 0f3F000000;
	cvt.sat.f32.f32 	%f19, %f18;
	mov.f32 	%f20, 0f4B400001;
	mov.f32 	%f21, 0f437C0000;
	fma.rm.f32 	%f22, %f19, %f21, %f20;
	add.f32 	%f23, %f22, 0fCB40007F;
	neg.f32 	%f24, %f23;
	fma.rn.f32 	%f25, %f17, 0f3FB8AA3B, %f24;
	fma.rn.f32 	%f26, %f17, 0f32A57060, %f25;
	mov.b32 	%r12, %f22;
	shl.b32 	%r13, %r12, 23;
	mov.b32 	%f27, %r13;
	ex2.approx.ftz.f32 	%f28, %f26;
	mul.f32 	%f29, %f28, %f27;
	add.s64 	%rd10, %rd6, %rd7;
	st.global.f32 	[%rd10], %f29;
$L__BB0_2:
	ret;

}
	// .globl	_Z9compute_VPfS_S_ffii
.visible .entry _Z9compute_VPfS_S_ffii(
	.param .u64 .ptr .align 1 _Z9compute_VPfS_S_ffii_param_0,
	.param .u64 .ptr .align 1 _Z9compute_VPfS_S_ffii_param_1,
	.param .u64 .ptr .align 1 _Z9compute_VPfS_S_ffii_param_2,
	.param .f32 _Z9compute_VPfS_S_ffii_param_3,
	.param .f32 _Z9compute_VPfS_S_ffii_param_4,
	.param .u32 _Z9compute_VPfS_S_ffii_param_5,
	.param .u32 _Z9compute_VPfS_S_ffii_param_6
)
{
	.reg .pred 	%p<11>;
	.reg .b32 	%r<17>;
	.reg .b32 	%f<15>;
	.reg .b64 	%rd<16>;

	ld.param.u64 	%rd2, [_Z9compute_VPfS_S_ffii_param_0];
	ld.param.u64 	%rd3, [_Z9compute_VPfS_S_ffii_param_1];
	ld.param.u64 	%rd4, [_Z9compute_VPfS_S_ffii_param_2];
	ld.param.f32 	%f1, [_Z9compute_VPfS_S_ffii_param_3];
	ld.param.f32 	%f2, [_Z9compute_VPfS_S_ffii_param_4];
	ld.param.u32 	%r3, [_Z9compute_VPfS_S_ffii_param_5];
	ld.param.u32 	%r4, [_Z9compute_VPfS_S_ffii_param_6];
	cvta.to.global.u64 	%rd1, %rd4;
	mov.u32 	%r5, %ctaid.x;
	mov.u32 	%r6, %ntid.x;
	mov.u32 	%r7, %tid.x;
	mad.lo.s32 	%r1, %r5, %r6, %r7;
	mov.u32 	%r8, %ctaid.y;
	mov.u32 	%r9, %ntid.y;
	mov.u32 	%r10, %tid.y;
	mad.lo.s32 	%r2, %r8, %r9, %r10;
	setp.ge.s32 	%p1, %r2, %r4;
	setp.lt.s32 	%p2, %r1, 1;
	setp.ge.s32 	%p3, %r1, %r3;
	or.pred  	%p4, %p1, %p3;
	or.pred  	%p5, %p4, %p2;
	@%p5 bra 	$L__BB1_2;
	cvta.to.global.u64 	%rd5, %rd2;
	mad.lo.s32 	%r11, %r3, %r2, %r1;
	add.s32 	%r12, %r11, %r2;
	mul.wide.s32 	%rd6, %r12, 4;
	add.s64 	%rd7, %rd5, %rd6;
	ld.global.f32 	%f3, [%rd7];
	mul.wide.s32 	%rd8, %r11, 4;
	add.s64 	%rd9, %rd1, %rd8;
	ld.global.f32 	%f4, [%rd9];
	ld.global.f32 	%f5, [%rd9+-4];
	sub.f32 	%f6, %f4, %f5;
	mul.f32 	%f7, %f1, %f6;
	sub.f32 	%f8, %f3, %f7;
	st.global.f32 	[%rd7], %f8;
$L__BB1_2:
	setp.ge.s32 	%p6, %r1, %r3;
	setp.ge.s32 	%p7, %r2, %r4;
	setp.eq.s32 	%p8, %r2, 0;
	or.pred  	%p9, %p7, %p6;
	or.pred  	%p10, %p9, %p8;
	@%p10 bra 	$L__BB1_4;
	mul.lo.s32 	%r13, %r3, %r2;
	add.s32 	%r14, %r13, %r1;
	cvta.to.global.u64 	%rd10, %rd3;
	mul.wide.s32 	%rd11, %r14, 4;
	add.s64 	%rd12, %rd10, %rd11;
	ld.global.f32 	%f9, [%rd12];
	add.s64 	%rd13, %rd1, %rd11;
	ld.global.f32 	%f10, [%rd13];
	sub.s32 	%r15, %r13, %r3;
	add.s32 	%r16, %r15, %r1;
	mul.wide.s32 	%rd14, %r16, 4;
	add.s64 	%rd15, %rd1, %rd14;
	ld.global.f32 	%f11, [%rd15];
	sub.f32 	%f12, %f10, %f11;
	mul.f32 	%f13, %f2, %f12;
	sub.f32 	%f14, %f9, %f13;
	st.global.f32 	[%rd12], %f14;
$L__BB1_4:
	ret;

}
	// .globl	_Z9compute_PPfS_S_ffii
.visible .entry _Z9compute_PPfS_S_ffii(
	.param .u64 .ptr .align 1 _Z9compute_PPfS_S_ffii_param_0,
	.param .u64 .ptr .align 1 _Z9compute_PPfS_S_ffii_param_1,
	.param .u64 .ptr .align 1 _Z9compute_PPfS_S_ffii_param_2,
	.param .f32 _Z9compute_PPfS_S_ffii_param_3,
	.param .f32 _Z9compute_PPfS_S_ffii_param_4,
	.param .u32 _Z9compute_PPfS_S_ffii_param_5,
	.param .u32 _Z9compute_PPfS_S_ffii_param_6
)
{
	.reg .pred 	%p<4>;
	.reg .b32 	%r<16>;
	.reg .b32 	%f<13>;
	.reg .b64 	%rd<19>;

	ld.param.u64 	%rd1, [_Z9compute_PPfS_S_ffii_param_0];
	ld.param.u64 	%rd2, [_Z9compute_PPfS_S_ffii_param_1];
	ld.param.u64 	%rd3, [_Z9compute_PPfS_S_ffii_param_2];
	ld.param.f32 	%f1, [_Z9compute_PPfS_S_ffii_param_3];
	ld.param.f32 	%f2, [_Z9compute_PPfS_S_ffii_param_4];
	ld.param.u32 	%r3, [_Z9compute_PPfS_S_ffii_param_5];
	ld.param.u32 	%r4, [_Z9compute_PPfS_S_ffii_param_6];
	mov.u32 	%r5, %ctaid.x;
	mov.u32 	%r6, %ntid.x;
	mov.u32 	%r7, %tid.x;
	mad.lo.s32 	%r1, %r5, %r6, %r7;
	mov.u32 	%r8, %ctaid.y;
	mov.u32 	%r9, %ntid.y;
	mov.u32 	%r10, %tid.y;
	mad.lo.s32 	%r2, %r8, %r9, %r10;
	setp.ge.s32 	%p1, %r2, %r4;
	setp.ge.s32 	%p2, %r1, %r3;
	or.pred  	%p3, %p2, %p1;
	@%p3 bra 	$L__BB2_2;
	cvta.to.global.u64 	%rd4, %rd3;
	cvta.to.global.u64 	%rd5, %rd1;
	cvta.to.global.u64 	%rd6, %rd2;
	mul.lo.s32 	%r11, %r3, %r2;
	add.s32 	%r12, %r11, %r1;
	mul.wide.s32 	%rd7, %r12, 4;
	add.s64 	%rd8, %rd4, %rd7;
	ld.global.f32 	%f3, [%rd8];
	add.s32 	%r13, %r11, %r2;
	cvt.s64.s32 	%rd9, %r13;
	cvt.s64.s32 	%rd10, %r1;
	add.s64 	%rd11, %rd10, %rd9;
	shl.b64 	%rd12, %rd11, 2;
	add.s64 	%rd13, %rd5, %rd12;
	ld.global.f32 	%f4, [%rd13+4];
	add.s32 	%r14, %r12, %r2;
	mul.wide.s32 	%rd14, %r14, 4;
	add.s64 	%rd15, %rd5, %rd14;
	ld.global.f32 	%f5, [%rd15];
	sub.f32 	%f6, %f4, %f5;
	add.s32 	%r15, %r12, %r3;
	mul.wide.s32 	%rd16, %r15, 4;
	add.s64 	%rd17, %rd6, %rd16;
	ld.global.f32 	%f7, [%rd17];
	add.s64 	%rd18, %rd6, %rd7;
	ld.global.f32 	%f8, [%rd18];
	sub.f32 	%f9, %f7, %f8;
	mul.f32 	%f10, %f2, %f9;
	fma.rn.f32 	%f11, %f1, %f6, %f10;
	sub.f32 	%f12, %f3, %f11;
	st.global.f32 	[%rd8], %f12;
$L__BB2_2:
	ret;

}


// ===== COMPILED SASS (sm_100) =====

	.target	sm_100

	.elftype	@"ET_EXEC"


//--------------------- .note.nv.tkinfo           --------------------------
	.section	.note.nv.tkinfo,"",@"SHT_NOTE"
	.sectionflags	@"SHF_NOTE_NV_TKINFO"
	.tkinfo
        /*0018*/ 	.word	0x00000002
        /*0030*/ 	.string	""
        /*0030*/ 	.string	"ptxas"
        /*0030*/ 	.string	"Cuda compilation tools, release 13.0, V13.0.88"
        /*0030*/ 	.string	"Build cuda_13.0.r13.0/compiler.36424714_0"
        /*0030*/ 	.string	"-arch sm_100 -m 64 "



//--------------------- .note.nv.cuinfo           --------------------------
	.section	.note.nv.cuinfo,"",@"SHT_NOTE"
	.sectionflags	@"SHF_NOTE_NV_CUINFO"
        /*0018*/ 	.short	0x0002
        /*001a*/ 	.short	0x0064
        /*001c*/ 	.short	0x0082
	.zero		2


//--------------------- .nv.info                  --------------------------
	.section	.nv.info,"",@"SHT_CUDA_INFO"
	.align	4


	//----- nvinfo : EIATTR_REGCOUNT
	.align		4
        /*0000*/ 	.byte	0x04, 0x2f
        /*0002*/ 	.short	(.L_1 - .L_0)
	.align		4
.L_0:
        /*0004*/ 	.word	index@(_Z4initPfS_S_ffffii)
        /*0008*/ 	.word	0x00000015


	//----- nvinfo : EIATTR_FRAME_SIZE
	.align		4
.L_1:
        /*000c*/ 	.byte	0x04, 0x11
        /*000e*/ 	.short	(.L_3 - .L_2)
	.align		4
.L_2:
        /*0010*/ 	.word	index@(_Z4initPfS_S_ffffii)
        /*0014*/ 	.word	0x00000000


	//----- nvinfo : EIATTR_REGCOUNT
	.align		4
.L_3:
        /*0018*/ 	.byte	0x04, 0x2f
        /*001a*/ 	.short	(.L_5 - .L_4)
	.align		4
.L_4:
        /*001c*/ 	.word	index@(_Z9compute_VPfS_S_ffii)
        /*0020*/ 	.word	0x0000000e


	//----- nvinfo : EIATTR_FRAME_SIZE
	.align		4
.L_5:
        /*0024*/ 	.byte	0x04, 0x11
        /*0026*/ 	.short	(.L_7 - .L_6)
	.align		4
.L_6:
        /*0028*/ 	.word	index@(_Z9compute_VPfS_S_ffii)
        /*002c*/ 	.word	0x00000000


	//----- nvinfo : EIATTR_REGCOUNT
	.align		4
.L_7:
        /*0030*/ 	.byte	0x04, 0x2f
        /*0032*/ 	.short	(.L_9 - .L_8)
	.align		4
.L_8:
        /*0034*/ 	.word	index@(_Z9compute_PPfS_S_ffii)
        /*0038*/ 	.word	0x00000014


	//----- nvinfo : EIATTR_FRAME_SIZE
	.align		4
.L_9:
        /*003c*/ 	.byte	0x04, 0x11
        /*003e*/ 	.short	(.L_11 - .L_10)
	.align		4
.L_10:
        /*0040*/ 	.word	index@(_Z9compute_PPfS_S_ffii)
        /*0044*/ 	.word	0x00000000


	//----- nvinfo : EIATTR_MIN_STACK_SIZE
	.align		4
.L_11:
        /*0048*/ 	.byte	0x04, 0x12
        /*004a*/ 	.short	(.L_13 - .L_12)
	.align		4
.L_12:
        /*004c*/ 	.word	index@(_Z9compute_PPfS_S_ffii)
        /*0050*/ 	.word	0x00000000


	//----- nvinfo : EIATTR_MIN_STACK_SIZE
	.align		4
.L_13:
        /*0054*/ 	.byte	0x04, 0x12
        /*0056*/ 	.short	(.L_15 - .L_14)
	.align		4
.L_14:
        /*0058*/ 	.word	index@(_Z9compute_VPfS_S_ffii)
        /*005c*/ 	.word	0x00000000


	//----- nvinfo : EIATTR_MIN_STACK_SIZE
	.align		4
.L_15:
        /*0060*/ 	.byte	0x04, 0x12
        /*0062*/ 	.short	(.L_17 - .L_16)
	.align		4
.L_16:
        /*0064*/ 	.word	index@(_Z4initPfS_S_ffffii)
        /*0068*/ 	.word	0x00000000
.L_17:


//--------------------- .nv.compat                --------------------------
	.section	.nv.compat,"",@"SHT_CUDA_COMPAT_INFO"
	.align	4
        /*0000*/ 	.byte	0x02, 0x09, 0x00, 0x00, 0x02, 0x02, 0x01, 0x00, 0x02, 0x05, 0x05, 0x00, 0x03, 0x07, 0x01, 0x01
        /*0010*/ 	.byte	0x02, 0x03, 0x00, 0x00, 0x02, 0x06, 0x01, 0x00, 0x04, 0x0b, 0x08, 0x00, 0x01, 0x00, 0x00, 0x00
        /*0020*/ 	.byte	0x00, 0x00, 0x00, 0x00


//--------------------- .nv.info._Z9compute_PPfS_S_ffii --------------------------
	.section	.nv.info._Z9compute_PPfS_S_ffii,"",@"SHT_CUDA_INFO"
	.sectionflags	@""
	.align	4


	//----- nvinfo : EIATTR_CUDA_API_VERSION
	.align		4
        /*0000*/ 	.byte	0x04, 0x37
        /*0002*/ 	.short	(.L_19 - .L_18)
.L_18:
        /*0004*/ 	.word	0x00000082


	//----- nvinfo : EIATTR_KPARAM_INFO
	.align		4
.L_19:
        /*0008*/ 	.byte	0x04, 0x17
        /*000a*/ 	.short	(.L_21 - .L_20)
.L_20:
        /*000c*/ 	.word	0x00000000
        /*0010*/ 	.short	0x0006
        /*0012*/ 	.short	0x0024
        /*0014*/ 	.byte	0x00, 0xf0, 0x11, 0x00


	//----- nvinfo : EIATTR_KPARAM_INFO
	.align		4
.L_21:
        /*0018*/ 	.byte	0x04, 0x17
        /*001a*/ 	.short	(.L_23 - .L_22)
.L_22:
        /*001c*/ 	.word	0x00000000
        /*0020*/ 	.short	0x0005
        /*0022*/ 	.short	0x0020
        /*0024*/ 	.byte	0x00, 0xf0, 0x11, 0x00


	//----- nvinfo : EIATTR_KPARAM_INFO
	.align		4
.L_23:
        /*0028*/ 	.byte	0x04, 0x17
        /*002a*/ 	.short	(.L_25 - .L_24)
.L_24:
        /*002c*/ 	.word	0x00000000
        /*0030*/ 	.short	0x0004
        /*0032*/ 	.short	0x001c
        /*0034*/ 	.byte	0x00, 0xf0, 0x11, 0x00


	//----- nvinfo : EIATTR_KPARAM_INFO
	.align		4
.L_25:
        /*0038*/ 	.byte	0x04, 0x17
        /*003a*/ 	.short	(.L_27 - .L_26)
.L_26:
        /*003c*/ 	.word	0x00000000
        /*0040*/ 	.short	0x0003
        /*0042*/ 	.short	0x0018
        /*0044*/ 	.byte	0x00, 0xf0, 0x11, 0x00


	//----- nvinfo : EIATTR_KPARAM_INFO
	.align		4
.L_27:
        /*0048*/ 	.byte	0x04, 0x17
        /*004a*/ 	.short	(.L_29 - .L_28)
.L_28:
        /*004c*/ 	.word	0x00000000
        /*0050*/ 	.short	0x0002
        /*0052*/ 	.short	0x0010
        /*0054*/ 	.byte	0x00, 0xf5, 0x21, 0x00


	//----- nvinfo : EIATTR_KPARAM_INFO
	.align		4
.L_29:
        /*0058*/ 	.byte	0x04, 0x17
        /*005a*/ 	.short	(.L_31 - .L_30)
.L_30:
        /*005c*/ 	.word	0x00000000
        /*0060*/ 	.short	0x0001
        /*0062*/ 	.short	0x0008
        /*0064*/ 	.byte	0x00, 0xf5, 0x21, 0x00


	//----- nvinfo : EIATTR_KPARAM_INFO
	.align		4
.L_31:
        /*0068*/ 	.byte	0x04, 0x17
        /*006a*/ 	.short	(.L_33 - .L_32)
.L_32:
        /*006c*/ 	.word	0x00000000
        /*0070*/ 	.short	0x0000
        /*0072*/ 	.short	0x0000
        /*0074*/ 	.byte	0x00, 0xf5, 0x21, 0x00


	//----- nvinfo : EIATTR_SPARSE_MMA_MASK
	.align		4
.L_33:
        /*0078*/ 	.byte	0x03, 0x50
        /*007a*/ 	.short	0x0000


	//----- nvinfo : EIATTR_MAXREG_COUNT
	.align		4
        /*007c*/ 	.byte	0x03, 0x1b
        /*007e*/ 	.short	0x00ff


	//----- nvinfo : EIATTR_MERCURY_ISA_VERSION
	.align		4
        /*0080*/ 	.byte	0x03, 0x5f
        /*0082*/ 	.short	0x0101


	//----- nvinfo : EIATTR_VRC_CTA_INIT_COUNT
	.align		4
        /*0084*/ 	.byte	0x02, 0x4a
	.zero		1
	.zero		1


	//----- nvinfo : EIATTR_EXIT_INSTR_OFFSETS
	.align		4
        /*0088*/ 	.byte	0x04, 0x1c
        /*008a*/ 	.short	(.L_35 - .L_34)


	//   ....[0]....
.L_34:
        /*008c*/ 	.word	0x000000c0


	//   ....[1]....
        /*0090*/ 	.word	0x000002b0


	//----- nvinfo : EIATTR_CBANK_PARAM_SIZE
	.align		4
.L_35:
        /*0094*/ 	.byte	0x03, 0x19
        /*0096*/ 	.short	0x0028


	//----- nvinfo : EIATTR_PARAM_CBANK
	.align		4
        /*0098*/ 	.byte	0x04, 0x0a
        /*009a*/ 	.short	(.L_37 - .L_36)
	.align		4
.L_36:
        /*009c*/ 	.word	index@(.nv.constant0._Z9compute_PPfS_S_ffii)
        /*00a0*/ 	.short	0x0380
        /*00a2*/ 	.short	0x0028


	//----- nvinfo : EIATTR_SW_WAR
	.align		4
.L_37:
        /*00a4*/ 	.byte	0x04, 0x36
        /*00a6*/ 	.short	(.L_39 - .L_38)
.L_38:
        /*00a8*/ 	.word	0x00000008
.L_39:


//--------------------- .nv.info._Z9compute_VPfS_S_ffii --------------------------
	.section	.nv.info._Z9compute_VPfS_S_ffii,"",@"SHT_CUDA_INFO"
	.sectionflags	@""
	.align	4


	//----- nvinfo : EIATTR_CUDA_API_VERSION
	.align		4
        /*0000*/ 	.byte	0x04, 0x37
        /*0002*/ 	.short	(.L_41 - .L_40)
.L_40:
        /*0004*/ 	.word	0x00000082


	//----- nvinfo : EIATTR_KPARAM_INFO
	.align		4
.L_41:
        /*0008*/ 	.byte	0x04, 0x17
        /*000a*/ 	.short	(.L_43 - .L_42)
.L_42:
        /*000c*/ 	.word	0x00000000
        /*0010*/ 	.short	0x0006
        /*0012*/ 	.short	0x0024
        /*0014*/ 	.byte	0x00, 0xf0, 0x11, 0x00


	//----- nvinfo : EIATTR_KPARAM_INFO
	.align		4
.L_43:
        /*0018*/ 	.byte	0x04, 0x17
        /*001a*/ 	.short	(.L_45 - .L_44)
.L_44:
        /*001c*/ 	.word	0x00000000
        /*0020*/ 	.short	0x0005
        /*0022*/ 	.short	0x0020
        /*0024*/ 	.byte	0x00, 0xf0, 0x11, 0x00


	//----- nvinfo : EIATTR_KPARAM_INFO
	.align		4
.L_45:
        /*0028*/ 	.byte	0x04, 0x17
        /*002a*/ 	.short	(.L_47 - .L_46)
.L_46:
        /*002c*/ 	.word	0x00000000
        /*0030*/ 	.short	0x0004
        /*0032*/ 	.short	0x001c
        /*0034*/ 	.byte	0x00, 0xf0, 0x11, 0x00


	//----- nvinfo : EIATTR_KPARAM_INFO
	.align		4
.L_47:
        /*0038*/ 	.byte	0x04, 0x17
        /*003a*/ 	.short	(.L_49 - .L_48)
.L_48:
        /*003c*/ 	.word	0x00000000
        /*0040*/ 	.short	0x0003
        /*0042*/ 	.short	0x0018
        /*0044*/ 	.byte	0x00, 0xf0, 0x11, 0x00


	//----- nvinfo : EIATTR_KPARAM_INFO
	.align		4
.L_49:
        /*0048*/ 	.byte	0x04, 0x17
        /*004a*/ 	.short	(.L_51 - .L_50)
.L_50:
        /*004c*/ 	.word	0x00000000
        /*0050*/ 	.short	0x0002
        /*0052*/ 	.short	0x0010
        /*0054*/ 	.byte	0x00, 0xf5, 0x21, 0x00


	//----- nvinfo : EIATTR_KPARAM_INFO
	.align		4
.L_51:
        /*0058*/ 	.byte	0x04, 0x17
        /*005a*/ 	.short	(.L_53 - .L_52)
.L_52:
        /*005c*/ 	.word	0x00000000
        /*0060*/ 	.short	0x0001
        /*0062*/ 	.short	0x0008
        /*0064*/ 	.byte	0x00, 0xf5, 0x21, 0x00


	//----- nvinfo : EIATTR_KPARAM_INFO
	.align		4
.L_53:
        /*0068*/ 	.byte	0x04, 0x17
        /*006a*/ 	.short	(.L_55 - .L_54)
.L_54:
        /*006c*/ 	.word	0x00000000
        /*0070*/ 	.short	0x0000
        /*0072*/ 	.short	0x0000
        /*0074*/ 	.byte	0x00, 0xf5, 0x21, 0x00


	//----- nvinfo : EIATTR_SPARSE_MMA_MASK
	.align		4
.L_55:
        /*0078*/ 	.byte	0x03, 0x50
        /*007a*/ 	.short	0x0000


	//----- nvinfo : EIATTR_MAXREG_COUNT
	.align		4
        /*007c*/ 	.byte	0x03, 0x1b
        /*007e*/ 	.short	0x00ff


	//----- nvinfo : EIATTR_MERCURY_ISA_VERSION
	.align		4
        /*0080*/ 	.byte	0x03, 0x5f
        /*0082*/ 	.short	0x0101


	//----- nvinfo : EIATTR_VRC_CTA_INIT_COUNT
	.align		4
        /*0084*/ 	.byte	0x02, 0x4a
	.zero		1
	.zero		1


	//----- nvinfo : EIATTR_EXIT_INSTR_OFFSETS
	.align		4
        /*0088*/ 	.byte	0x04, 0x1c
        /*008a*/ 	.short	(.L_57 - .L_56)


	//   ....[0]....
.L_56:
        /*008c*/ 	.word	0x000001f0


	//   ....[1]....
        /*0090*/ 	.word	0x000002f0


	//----- nvinfo : EIATTR_CRS_STACK_SIZE
	.align		4
.L_57:
        /*0094*/ 	.byte	0x04, 0x1e
        /*0096*/ 	.short	(.L_59 - .L_58)
.L_58:
        /*0098*/ 	.word	0x00000000


	//----- nvinfo : EIATTR_CBANK_PARAM_SIZE
	.align		4
.L_59:
        /*009c*/ 	.byte	0x03, 0x19
        /*009e*/ 	.short	0x0028


	//----- nvinfo : EIATTR_PARAM_CBANK
	.align		4
        /*00a0*/ 	.byte	0x04, 0x0a
        /*00a2*/ 	.short	(.L_61 - .L_60)
	.align		4
.L_60:
        /*00a4*/ 	.word	index@(.nv.constant0._Z9compute_VPfS_S_ffii)
        /*00a8*/ 	.short	0x0380
        /*00aa*/ 	.short	0x0028


	//----- nvinfo : EIATTR_SW_WAR
	.align		4
.L_61:
        /*00ac*/ 	.byte	0x04, 0x36
        /*00ae*/ 	.short	(.L_63 - .L_62)
.L_62:
        /*00b0*/ 	.word	0x00000008
.L_63:


//--------------------- .nv.info._Z4initPfS_S_ffffii --------------------------
	.section	.nv.info._Z4initPfS_S_ffffii,"",@"SHT_CUDA_INFO"
	.sectionflags	@""
	.align	4


	//----- nvinfo : EIATTR_CUDA_API_VERSION
	.align		4
        /*0000*/ 	.byte	0x04, 0x37
        /*0002*/ 	.short	(.L_65 - .L_64)
.L_64:
        /*0004*/ 	.word	0x00000082


	//----- nvinfo : EIATTR_KPARAM_INFO
	.align		4
.L_65:
        /*0008*/ 	.byte	0x04, 0x17
        /*000a*/ 	.short	(.L_67 - .L_66)
.L_66:
        /*000c*/ 	.word	0x00000000
        /*0010*/ 	.short	0x0008
        /*0012*/ 	.short	0x002c
        /*0014*/ 	.byte	0x00, 0xf0, 0x11, 0x00


	//----- nvinfo : EIATTR_KPARAM_INFO
	.align		4
.L_67:
        /*0018*/ 	.byte	0x04, 0x17
        /*001a*/ 	.short	(.L_69 - .L_68)
.L_68:
        /*001c*/ 	.word	0x00000000
        /*0020*/ 	.short	0x0007
        /*0022*/ 	.short	0x0028
        /*0024*/ 	.byte	0x00, 0xf0, 0x11, 0x00


	//----- nvinfo : EIATTR_KPARAM_INFO
	.align		4
.L_69:
        /*0028*/ 	.byte	0x04, 0x17
        /*002a*/ 	.short	(.L_71 - .L_70)
.L_70:
        /*002c*/ 	.word	0x00000000
        /*0030*/ 	.short	0x0006
        /*0032*/ 	.short	0x0024
        /*0034*/ 	.byte	0x00, 0xf0, 0x11, 0x00


	//----- nvinfo : EIATTR_KPARAM_INFO
	.align		4
.L_71:
        /*0038*/ 	.byte	0x04, 0x17
        /*003a*/ 	.short	(.L_73 - .L_72)
.L_72:
        /*003c*/ 	.word	0x00000000
        /*0040*/ 	.short	0x0005
        /*0042*/ 	.short	0x0020
        /*0044*/ 	.byte	0x00, 0xf0, 0x11, 0x00


	//----- nvinfo : EIATTR_KPARAM_INFO
	.align		4
.L_73:
        /*0048*/ 	.byte	0x04, 0x17
        /*004a*/ 	.short	(.L_75 - .L_74)
.L_74:
        /*004c*/ 	.word	0x00000000
        /*0050*/ 	.short	0x0004
        /*0052*/ 	.short	0x001c
        /*0054*/ 	.byte	0x00, 0xf0, 0x11, 0x00


	//----- nvinfo : EIATTR_KPARAM_INFO
	.align		4
.L_75:
        /*0058*/ 	.byte	0x04, 0x17
        /*005a*/ 	.short	(.L_77 - .L_76)
.L_76:
        /*005c*/ 	.word	0x00000000
        /*0060*/ 	.short	0x0003
        /*0062*/ 	.short	0x0018
        /*0064*/ 	.byte	0x00, 0xf0, 0x11, 0x00


	//----- nvinfo : EIATTR_KPARAM_INFO
	.align		4
.L_77:
        /*0068*/ 	.byte	0x04, 0x17
        /*006a*/ 	.short	(.L_79 - .L_78)
.L_78:
        /*006c*/ 	.word	0x00000000
        /*0070*/ 	.short	0x0002
        /*0072*/ 	.short	0x0010
        /*0074*/ 	.byte	0x00, 0xf5, 0x21, 0x00


	//----- nvinfo : EIATTR_KPARAM_INFO
	.align		4
.L_79:
        /*0078*/ 	.byte	0x04, 0x17
        /*007a*/ 	.short	(.L_81 - .L_80)
.L_80:
        /*007c*/ 	.word	0x00000000
        /*0080*/ 	.short	0x0001
        /*0082*/ 	.short	0x0008
        /*0084*/ 	.byte	0x00, 0xf5, 0x21, 0x00


	//----- nvinfo : EIATTR_KPARAM_INFO
	.align		4
.L_81:
        /*0088*/ 	.byte	0x04, 0x17
        /*008a*/ 	.short	(.L_83 - .L_82)
.L_82:
        /*008c*/ 	.word	0x00000000
        /*0090*/ 	.short	0x0000
        /*0092*/ 	.short	0x0000
        /*0094*/ 	.byte	0x00, 0xf5, 0x21, 0x00


	//----- nvinfo : EIATTR_SPARSE_MMA_MASK
	.align		4
.L_83:
        /*0098*/ 	.byte	0x03, 0x50
        /*009a*/ 	.short	0x0000


	//----- nvinfo : EIATTR_MAXREG_COUNT
	.align		4
        /*009c*/ 	.byte	0x03, 0x1b
        /*009e*/ 	.short	0x00ff


	//----- nvinfo : EIATTR_MERCURY_ISA_VERSION
	.align		4
        /*00a0*/ 	.byte	0x03, 0x5f
        /*00a2*/ 	.short	0x0101


	//----- nvinfo : EIATTR_VRC_CTA_INIT_COUNT
	.align		4
        /*00a4*/ 	.byte	0x02, 0x4a
	.zero		1
	.zero		1


	//----- nvinfo : EIATTR_EXIT_INSTR_OFFSETS
	.align		4
        /*00a8*/ 	.byte	0x04, 0x1c
        /*00aa*/ 	.short	(.L_85 - .L_84)


	//   ....[0]....
.L_84:
        /*00ac*/ 	.word	0x000000c0


	//   ....[1]....
        /*00b0*/ 	.word	0x00000350


	//----- nvinfo : EIATTR_CBANK_PARAM_SIZE
	.align		4
.L_85:
        /*00b4*/ 	.byte	0x03, 0x19
        /*00b6*/ 	.short	0x0030


	//----- nvinfo : EIATTR_PARAM_CBANK
	.align		4
        /*00b8*/ 	.byte	0x04, 0x0a
        /*00ba*/ 	.short	(.L_87 - .L_86)
	.align		4
.L_86:
        /*00bc*/ 	.word	index@(.nv.constant0._Z4initPfS_S_ffffii)
        /*00c0*/ 	.short	0x0380
        /*00c2*/ 	.short	0x0030


	//----- nvinfo : EIATTR_SW_WAR
	.align		4
.L_87:
        /*00c4*/ 	.byte	0x04, 0x36
        /*00c6*/ 	.short	(.L_89 - .L_88)
.L_88:
        /*00c8*/ 	.word	0x00000008
.L_89:


//--------------------- .nv.callgraph             --------------------------
	.section	.nv.callgraph,"",@"SHT_CUDA_CALLGRAPH"
	.align	4
	.sectionentsize	8
	.align		4
        /*0000*/ 	.word	0x00000000
	.align		4
        /*0004*/ 	.word	0xffffffff
	.align		4
        /*0008*/ 	.word	0x00000000
	.align		4
        /*000c*/ 	.word	0xfffffffe
	.align		4
        /*0010*/ 	.word	0x00000000
	.align		4
        /*0014*/ 	.word	0xfffffffd
	.align		4
        /*0018*/ 	.word	0x00000000
	.align		4
        /*001c*/ 	.word	0xfffffffc


//--------------------- .text._Z9compute_PPfS_S_ffii --------------------------
	.section	.text._Z9compute_PPfS_S_ffii,"ax",@progbits
	.align	128
        .global         _Z9compute_PPfS_S_ffii
        .type           _Z9compute_PPfS_S_ffii,@function
        .size           _Z9compute_PPfS_S_ffii,(.L_x_5 - _Z9compute_PPfS_S_ffii)
        .other          _Z9compute_PPfS_S_ffii,@"STO_CUDA_ENTRY STV_DEFAULT"
_Z9compute_PPfS_S_ffii:
.text._Z9compute_PPfS_S_ffii:
[----:B------:R-:W-:Y:S01]  /*0000*/  LDC R1, c[0x0][0x37c] ;  /* 0x0000df00ff017b82 */ /* 0x000fe20000000800 */
[----:B------:R-:W0:Y:S07]  /*0010*/  S2R R2, SR_TID.Y ;  /* 0x0000000000027919 */ /* 0x000e2e0000002200 */
[----:B------:R-:W1:Y:S01]  /*0020*/  LDC R0, c[0x0][0x360] ;  /* 0x0000d800ff007b82 */ /* 0x000e620000000800 */
[----:B------:R-:W2:Y:S01]  /*0030*/  LDCU.64 UR6, c[0x0][0x3a0] ;  /* 0x00007400ff0677ac */ /* 0x000ea20008000a00 */
[----:B------:R-:W1:Y:S06]  /*0040*/  S2R R3, SR_TID.X ;  /* 0x0000000000037919 */ /* 0x000e6c0000002100 */
[----:B------:R-:W0:Y:S08]  /*0050*/  S2UR UR5, SR_CTAID.Y ;  /* 0x00000000000579c3 */ /* 0x000e300000002600 */
[----:B------:R-:W0:Y:S08]  /*0060*/  LDC R9, c[0x0][0x364] ;  /* 0x0000d900ff097b82 */ /* 0x000e300000000800 */
[----:B------:R-:W1:Y:S01]  /*0070*/  S2UR UR4, SR_CTAID.X ;  /* 0x00000000000479c3 */ /* 0x000e620000002500 */
[----:B0-----:R-:W-:-:S05]  /*0080*/  IMAD R9, R9, UR5, R2 ;  /* 0x0000000509097c24 */ /* 0x001fca000f8e0202 */
[----:B--2---:R-:W-:Y:S01]  /*0090*/  ISETP.GE.AND P0, PT, R9, UR7, PT ;  /* 0x0000000709007c0c */ /* 0x004fe2000bf06270 */
[----:B-1----:R-:W-:-:S05]  /*00a0*/  IMAD R0, R0, UR4, R3 ;  /* 0x0000000400007c24 */ /* 0x002fca000f8e0203 */
[----:B------:R-:W-:-:S13]  /*00b0*/  ISETP.GE.OR P0, PT, R0, UR6, P0 ;  /* 0x0000000600007c0c */ /* 0x000fda0008706670 */
[----:B------:R-:W-:Y:S05]  /*00c0*/  @P0 EXIT ;  /* 0x000000000000094d */ /* 0x000fea0003800000 */
[----:B------:R-:W0:Y:S01]  /*00d0*/  LDC.64 R6, c[0x0][0x388] ;  /* 0x0000e200ff067b82 */ /* 0x000e220000000a00 */
[----:B------:R-:W1:Y:S01]  /*00e0*/  LDCU.64 UR8, c[0x0][0x380] ;  /* 0x00007000ff0877ac */ /* 0x000e620008000a00 */
[C---:B------:R-:W-:Y:S01]  /*00f0*/  IMAD R11, R9.reuse, UR6, R9 ;  /* 0x00000006090b7c24 */ /* 0x040fe2000f8e0209 */
[--C-:B------:R-:W-:Y:S01]  /*0100*/  SHF.R.S32.HI R8, RZ, 0x1f, R0.reuse ;  /* 0x0000001fff087819 */ /* 0x100fe20000011400 */
[----:B------:R-:W-:Y:S01]  /*0110*/  IMAD R13, R9, UR6, R0 ;  /* 0x00000006090d7c24 */ /* 0x000fe2000f8e0200 */
[----:B------:R-:W2:Y:S02]  /*0120*/  LDCU.64 UR4, c[0x0][0x358] ;  /* 0x00006b00ff0477ac */ /* 0x000ea40008000a00 */
[----:B------:R-:W-:Y:S01]  /*0130*/  IADD3 R0, P0, PT, R0, R11, RZ ;  /* 0x0000000b00007210 */ /* 0x000fe20007f1e0ff */
[----:B------:R-:W3:Y:S01]  /*0140*/  LDC.64 R4, c[0x0][0x380] ;  /* 0x0000e000ff047b82 */ /* 0x000ee20000000a00 */
[----:B------:R-:W-:Y:S02]  /*0150*/  IADD3 R17, PT, PT, R13, UR6, RZ ;  /* 0x000000060d117c10 */ /* 0x000fe4000fffe0ff */
[----:B------:R-:W-:-:S02]  /*0160*/  LEA.HI.X.SX32 R11, R11, R8, 0x1, P0 ;  /* 0x000000080b0b7211 */ /* 0x000fc400000f0eff */
[----:B------:R-:W-:-:S03]  /*0170*/  IADD3 R15, PT, PT, R9, R13, RZ ;  /* 0x0000000d090f7210 */ /* 0x000fc60007ffe0ff */
[----:B------:R-:W4:Y:S01]  /*0180*/  LDC.64 R2, c[0x0][0x390] ;  /* 0x0000e400ff027b82 */ /* 0x000f220000000a00 */
[----:B-1----:R-:W-:-:S04]  /*0190*/  LEA R10, P0, R0, UR8, 0x2 ;  /* 0x00000008000a7c11 */ /* 0x002fc8000f8010ff */
[----:B------:R-:W-:Y:S01]  /*01a0*/  LEA.HI.X R11, R0, UR9, R11, 0x2, P0 ;  /* 0x00000009000b7c11 */ /* 0x000fe200080f140b */
[--C-:B0-----:R-:W-:Y:S01]  /*01b0*/  IMAD.WIDE R8, R13, 0x4, R6.reuse ;  /* 0x000000040d087825 */ /* 0x101fe200078e0206 */
[----:B------:R-:W0:Y:S03]  /*01c0*/  LDCU.64 UR8, c[0x0][0x398] ;  /* 0x00007300ff0877ac */ /* 0x000e260008000a00 */
[----:B------:R-:W-:Y:S01]  /*01d0*/  IMAD.WIDE R6, R17, 0x4, R6 ;  /* 0x0000000411067825 */ /* 0x000fe200078e0206 */
[----:B--2---:R-:W2:Y:S03]  /*01e0*/  LDG.E R10, desc[UR4][R10.64+0x4] ;  /* 0x000004040a0a7981 */ /* 0x004ea6000c1e1900 */
[----:B---3--:R-:W-:Y:S01]  /*01f0*/  IMAD.WIDE R4, R15, 0x4, R4 ;  /* 0x000000040f047825 */ /* 0x008fe200078e0204 */
[----:B------:R-:W3:Y:S04]  /*0200*/  LDG.E R9, desc[UR4][R8.64] ;  /* 0x0000000408097981 */ /* 0x000ee8000c1e1900 */
[----:B------:R-:W3:Y:S04]  /*0210*/  LDG.E R6, desc[UR4][R6.64] ;  /* 0x0000000406067981 */ /* 0x000ee8000c1e1900 */
[----:B------:R-:W2:Y:S01]  /*0220*/  LDG.E R5, desc[UR4][R4.64] ;  /* 0x0000000404057981 */ /* 0x000ea2000c1e1900 */
[----:B----4-:R-:W-:-:S05]  /*0230*/  IMAD.WIDE R2, R13, 0x4, R2 ;  /* 0x000000040d027825 */ /* 0x010fca00078e0202 */
[----:B------:R-:W4:Y:S01]  /*0240*/  LDG.E R0, desc[UR4][R2.64] ;  /* 0x0000000402007981 */ /* 0x000f22000c1e1900 */
[----:B---3--:R-:W-:-:S04]  /*0250*/  FADD R12, R6, -R9 ;  /* 0x80000009060c7221 */ /* 0x008fc80000000000 */
[----:B0-----:R-:W-:Y:S01]  /*0260*/  FMUL R13, R12, UR9 ;  /* 0x000000090c0d7c20 */ /* 0x001fe20008400000 */
[----:B--2---:R-:W-:-:S04]  /*0270*/  FADD R12, R10, -R5 ;  /* 0x800000050a0c7221 */ /* 0x004fc80000000000 */
[----:B------:R-:W-:-:S04]  /*0280*/  FFMA R13, R12, UR8, R13 ;  /* 0x000000080c0d7c23 */ /* 0x000fc8000800000d */
[----:B----4-:R-:W-:-:S05]  /*0290*/  FADD R13, R0, -R13 ;  /* 0x8000000d000d7221 */ /* 0x010fca0000000000 */
[----:B------:R-:W-:Y:S01]  /*02a0*/  STG.E desc[UR4][R2.64], R13 ;  /* 0x0000000d02007986 */ /* 0x000fe2000c101904 */
[----:B------:R-:W-:Y:S05]  /*02b0*/  EXIT ;  /* 0x000000000000794d */ /* 0x000fea0003800000 */
.L_x_0:
[----:B------:R-:W-:-:S00]  /*02c0*/  BRA `(.L_x_0) ;  /* 0xfffffffc00fc7947 */ /* 0x000fc0000383ffff */
[----:B------:R-:W-:-:S00]  /*02d0*/  NOP ;  /* 0x0000000000007918 */ /* 0x000fc00000000000 */
        /* <DEDUP_REMOVED lines=10> */
.L_x_5:


//--------------------- .text._Z9compute_VPfS_S_ffii --------------------------
	.section	.text._Z9compute_VPfS_S_ffii,"ax",@progbits
	.align	128
        .global         _Z9compute_VPfS_S_ffii
        .type           _Z9compute_VPfS_S_ffii,@function
        .size           _Z9compute_VPfS_S_ffii,(.L_x_6 - _Z9compute_VPfS_S_ffii)
        .other          _Z9compute_VPfS_S_ffii,@"STO_CUDA_ENTRY STV_DEFAULT"
_Z9compute_VPfS_S_ffii:
.text._Z9compute_VPfS_S_ffii:
[----:B------:R-:W-:Y:S01]  /*0000*/  LDC R1, c[0x0][0x37c] ;  /* 0x0000df00ff017b82 */ /* 0x000fe20000000800 */
[----:B------:R-:W0:Y:S07]  /*0010*/  S2R R0, SR_TID.X ;  /* 0x0000000000007919 */ /* 0x000e2e0000002100 */
[----:B------:R-:W0:Y:S01]  /*0020*/  S2UR UR4, SR_CTAID.X ;  /* 0x00000000000479c3 */ /* 0x000e220000002500 */
[----:B------:R-:W-:Y:S01]  /*0030*/  BSSY.RECONVERGENT B0, `(.L_x_1) ;  /* 0x000001b000007945 */ /* 0x000fe20003800200 */
[----:B------:R-:W1:Y:S06]  /*0040*/  S2R R5, SR_TID.Y ;  /* 0x0000000000057919 */ /* 0x000e6c0000002200 */
[----:B------:R-:W0:Y:S08]  /*0050*/  LDC R9, c[0x0][0x360] ;  /* 0x0000d800ff097b82 */ /* 0x000e300000000800 */
[----:B------:R-:W1:Y:S08]  /*0060*/  S2UR UR5, SR_CTAID.Y ;  /* 0x00000000000579c3 */ /* 0x000e700000002600 */
[----:B------:R-:W1:Y:S08]  /*0070*/  LDC R4, c[0x0][0x364] ;  /* 0x0000d900ff047b82 */ /* 0x000e700000000800 */
[----:B------:R-:W2:Y:S01]  /*0080*/  LDC.64 R2, c[0x0][0x3a0] ;  /* 0x0000e800ff027b82 */ /* 0x000ea20000000a00 */
[----:B0-----:R-:W-:-:S02]  /*0090*/  IMAD R9, R9, UR4, R0 ;  /* 0x0000000409097c24 */ /* 0x001fc4000f8e0200 */
[----:B-1----:R-:W-:Y:S01]  /*00a0*/  IMAD R0, R4, UR5, R5 ;  /* 0x0000000504007c24 */ /* 0x002fe2000f8e0205 */
[----:B------:R-:W0:Y:S02]  /*00b0*/  LDCU.64 UR4, c[0x0][0x358] ;  /* 0x00006b00ff0477ac */ /* 0x000e240008000a00 */
[----:B--2---:R-:W-:-:S04]  /*00c0*/  ISETP.GE.AND P0, PT, R9, R2, PT ;  /* 0x000000020900720c */ /* 0x004fc80003f06270 */
[----:B------:R-:W-:-:S04]  /*00d0*/  ISETP.GE.OR P0, PT, R0, R3, P0 ;  /* 0x000000030000720c */ /* 0x000fc80000706670 */
[----:B------:R-:W-:Y:S02]  /*00e0*/  ISETP.LT.OR P1, PT, R9, 0x1, P0 ;  /* 0x000000010900780c */ /* 0x000fe40000721670 */
[----:B------:R-:W-:-:S11]  /*00f0*/  ISETP.EQ.OR P0, PT, R0, RZ, P0 ;  /* 0x000000ff0000720c */ /* 0x000fd60000702670 */
[----:B0-----:R-:W-:Y:S05]  /*0100*/  @P1 BRA `(.L_x_2) ;  /* 0x0000000000341947 */ /* 0x001fea0003800000 */
[----:B------:R-:W0:Y:S01]  /*0110*/  LDC.64 R6, c[0x0][0x390] ;  /* 0x0000e400ff067b82 */ /* 0x000e220000000a00 */
[C---:B------:R-:W-:Y:S01]  /*0120*/  IMAD R3, R0.reuse, R2, R9 ;  /* 0x0000000200037224 */ /* 0x040fe200078e0209 */
[----:B------:R-:W1:Y:S04]  /*0130*/  LDCU UR6, c[0x0][0x398] ;  /* 0x00007300ff0677ac */ /* 0x000e680008000800 */
[----:B------:R-:W-:Y:S02]  /*0140*/  IADD3 R11, PT, PT, R0, R3, RZ ;  /* 0x00000003000b7210 */ /* 0x000fe40007ffe0ff */
[----:B------:R-:W2:Y:S01]  /*0150*/  LDC.64 R4, c[0x0][0x380] ;  /* 0x0000e000ff047b82 */ /* 0x000ea20000000a00 */
[----:B0-----:R-:W-:-:S05]  /*0160*/  IMAD.WIDE R6, R3, 0x4, R6 ;  /* 0x0000000403067825 */ /* 0x001fca00078e0206 */
[----:B------:R-:W3:Y:S01]  /*0170*/  LDG.E R8, desc[UR4][R6.64] ;  /* 0x0000000406087981 */ /* 0x000ee2000c1e1900 */
[----:B--2---:R-:W-:-:S03]  /*0180*/  IMAD.WIDE R4, R11, 0x4, R4 ;  /* 0x000000040b047825 */ /* 0x004fc600078e0204 */
[----:B------:R-:W3:Y:S04]  /*0190*/  LDG.E R11, desc[UR4][R6.64+-0x4] ;  /* 0xfffffc04060b7981 */ /* 0x000ee8000c1e1900 */
[----:B------:R-:W1:Y:S01]  /*01a0*/  LDG.E R3, desc[UR4][R4.64] ;  /* 0x0000000404037981 */ /* 0x000e62000c1e1900 */
[----:B---3--:R-:W-:-:S04]  /*01b0*/  FADD R8, R8, -R11 ;  /* 0x8000000b08087221 */ /* 0x008fc80000000000 */
[----:B-1----:R-:W-:-:S05]  /*01c0*/  FFMA R3, -R8, UR6, R3 ;  /* 0x0000000608037c23 */ /* 0x002fca0008000103 */
[----:B------:R0:W-:Y:S02]  /*01d0*/  STG.E desc[UR4][R4.64], R3 ;  /* 0x0000000304007986 */ /* 0x0001e4000c101904 */
.L_x_2:
[----:B------:R-:W-:Y:S05]  /*01e0*/  BSYNC.RECONVERGENT B0 ;  /* 0x0000000000007941 */ /* 0x000fea0003800200 */
.L_x_1:
[----:B------:R-:W-:Y:S05]  /*01f0*/  @P0 EXIT ;  /* 0x000000000000094d */ /* 0x000fea0003800000 */
[----:B0-----:R-:W0:Y:S01]  /*0200*/  LDC.64 R4, c[0x0][0x390] ;  /* 0x0000e400ff047b82 */ /* 0x001e220000000a00 */
[CC--:B------:R-:W-:Y:S01]  /*0210*/  IMAD R8, R0.reuse, R2.reuse, -R2 ;  /* 0x0000000200087224 */ /* 0x0c0fe200078e0a02 */
[----:B------:R-:W1:Y:S01]  /*0220*/  LDCU UR6, c[0x0][0x39c] ;  /* 0x00007380ff0677ac */ /* 0x000e620008000800 */
[----:B------:R-:W-:-:S03]  /*0230*/  IMAD R11, R0, R2, R9 ;  /* 0x00000002000b7224 */ /* 0x000fc600078e0209 */
[----:B------:R-:W-:Y:S02]  /*0240*/  IADD3 R3, PT, PT, R9, R8, RZ ;  /* 0x0000000809037210 */ /* 0x000fe40007ffe0ff */
[----:B------:R-:W2:Y:S01]  /*0250*/  LDC.64 R6, c[0x0][0x388] ;  /* 0x0000e200ff067b82 */ /* 0x000ea20000000a00 */
[----:B0-----:R-:W-:-:S04]  /*0260*/  IMAD.WIDE R8, R11, 0x4, R4 ;  /* 0x000000040b087825 */ /* 0x001fc800078e0204 */
[----:B------:R-:W-:Y:S02]  /*0270*/  IMAD.WIDE R4, R3, 0x4, R4 ;  /* 0x0000000403047825 */ /* 0x000fe400078e0204 */
[----:B------:R-:W3:Y:S02]  /*0280*/  LDG.E R8, desc[UR4][R8.64] ;  /* 0x0000000408087981 */ /* 0x000ee4000c1e1900 */
[----:B--2---:R-:W-:Y:S02]  /*0290*/  IMAD.WIDE R2, R11, 0x4, R6 ;  /* 0x000000040b027825 */ /* 0x004fe400078e0206 */
[----:B------:R-:W3:Y:S04]  /*02a0*/  LDG.E R5, desc[UR4][R4.64] ;  /* 0x0000000404057981 */ /* 0x000ee8000c1e1900 */
[----:B------:R-:W1:Y:S01]  /*02b0*/  LDG.E R0, desc[UR4][R2.64] ;  /* 0x0000000402007981 */ /* 0x000e62000c1e1900 */
[----:B---3--:R-:W-:-:S04]  /*02c0*/  FADD R7, R8, -R5 ;  /* 0x8000000508077221 */ /* 0x008fc80000000000 */
[----:B-1----:R-:W-:-:S05]  /*02d0*/  FFMA R7, -R7, UR6, R0 ;  /* 0x0000000607077c23 */ /* 0x002fca0008000100 */
[----:B------:R-:W-:Y:S01]  /*02e0*/  STG.E desc[UR4][R2.64], R7 ;  /* 0x0000000702007986 */ /* 0x000fe2000c101904 */
[----:B------:R-:W-:Y:S05]  /*02f0*/  EXIT ;  /* 0x000000000000794d */ /* 0x000fea0003800000 */
.L_x_3:
        /* <DEDUP_REMOVED lines=16> */
.L_x_6:


//--------------------- .text._Z4initPfS_S_ffffii --------------------------
	.section	.text._Z4initPfS_S_ffffii,"ax",@progbits
	.align	128
        .global         _Z4initPfS_S_ffffii
        .type           _Z4initPfS_S_ffffii,@function
        .size           _Z4initPfS_S_ffffii,(.L_x_7 - _Z4initPfS_S_ffffii)
        .other          _Z4initPfS_S_ffffii,@"STO_CUDA_ENTRY STV_DEFAULT"
_Z4initPfS_S_ffffii:
.text._Z4initPfS_S_ffffii:
        /* <DEDUP_REMOVED lines=15> */
[----:B------:R-:W-:Y:S02]  /*00f0*/  I2FP.F32.U32 R4, R0 ;  /* 0x0000000000047245 */ /* 0x000fe40000201000 */
[----:B------:R-:W-:Y:S01]  /*0100*/  I2FP.F32.S32 R2, R15 ;  /* 0x0000000f00027245 */ /* 0x000fe20000201400 */
[----:B------:R-:W-:-:S03]  /*0110*/  IMAD R15, R0, UR6, R15 ;  /* 0x00000006000f7c24 */ /* 0x000fc6000f8e020f */
[----:B------:R-:W2:Y:S08]  /*0120*/  LDC.64 R10, c[0x0][0x380] ;  /* 0x0000e000ff0a7b82 */ /* 0x000eb00000000a00 */
[----:B------:R-:W3:Y:S01]  /*0130*/  LDC.64 R12, c[0x0][0x388] ;  /* 0x0000e200ff0c7b82 */ /* 0x000ee20000000a00 */
[----:B-1----:R-:W-:Y:S01]  /*0140*/  FMUL R16, R4, UR5 ;  /* 0x0000000504107c20 */ /* 0x002fe20008400000 */
[----:B------:R-:W-:-:S03]  /*0150*/  FMUL R14, R2, UR4 ;  /* 0x00000004020e7c20 */ /* 0x000fc60008400000 */
[----:B------:R-:W-:Y:S01]  /*0160*/  F2F.F64.F32 R6, R16 ;  /* 0x0000001000067310 */ /* 0x000fe20000201800 */
[----:B0-----:R-:W-:Y:S01]  /*0170*/  FADD R18, -R9, UR5 ;  /* 0x0000000509127e21 */ /* 0x001fe20008000100 */
[----:B------:R-:W-:Y:S01]  /*0180*/  FADD R4, -R8, UR4 ;  /* 0x0000000408047e21 */ /* 0x000fe20008000100 */
[----:B------:R-:W0:Y:S05]  /*0190*/  LDCU.64 UR4, c[0x0][0x358] ;  /* 0x00006b00ff0477ac */ /* 0x000e2a0008000a00 */
[----:B------:R-:W1:Y:S08]  /*01a0*/  F2F.F64.F32 R8, R18 ;  /* 0x0000001200087310 */ /* 0x000e700000201800 */
[----:B------:R-:W-:Y:S01]  /*01b0*/  F2F.F64.F32 R2, R14 ;  /* 0x0000000e00027310 */ /* 0x000fe20000201800 */
[----:B-1----:R-:W-:-:S07]  /*01c0*/  DFMA R6, R8, 0.5, R6 ;  /* 0x3fe000000806782b */ /* 0x002fce0000000006 */
[----:B------:R-:W1:Y:S01]  /*01d0*/  F2F.F64.F32 R4, R4 ;  /* 0x0000000400047310 */ /* 0x000e620000201800 */
[----:B---3--:R-:W-:-:S07]  /*01e0*/  IMAD.WIDE R8, R15, 0x4, R12 ;  /* 0x000000040f087825 */ /* 0x008fce00078e020c */
[----:B------:R-:W-:Y:S01]  /*01f0*/  F2F.F32.F64 R7, R6 ;  /* 0x0000000600077310 */ /* 0x000fe20000301000 */
[----:B-1----:R-:W-:Y:S01]  /*0200*/  DFMA R2, R4, 0.5, R2 ;  /* 0x3fe000000402782b */ /* 0x002fe20000000002 */
[----:B--2---:R-:W-:-:S06]  /*0210*/  IMAD.WIDE R4, R15, 0x4, R10 ;  /* 0x000000040f047825 */ /* 0x004fcc00078e020a */
[----:B------:R-:W0:Y:S02]  /*0220*/  F2F.F32.F64 R17, R2 ;  /* 0x0000000200117310 */ /* 0x000e240000301000 */
[----:B0-----:R0:W-:Y:S04]  /*0230*/  STG.E desc[UR4][R4.64], R17 ;  /* 0x0000001104007986 */ /* 0x0011e8000c101904 */
[----:B------:R-:W-:Y:S04]  /*0240*/  STG.E desc[UR4][R8.64], R7 ;  /* 0x0000000708007986 */ /* 0x000fe8000c101904 */
[----:B------:R-:W2:Y:S01]  /*0250*/  LDG.E R0, desc[UR4][R4.64] ;  /* 0x0000000404007981 */ /* 0x000ea2000c1e1900 */
[----:B------:R-:W-:Y:S01]  /*0260*/  FMUL R11, R7, R7 ;  /* 0x00000007070b7220 */ /* 0x000fe20000400000 */
[----:B------:R-:W-:Y:S01]  /*0270*/  HFMA2 R3, -RZ, RZ, 3.7421875, 0 ;  /* 0x437c0000ff037431 */ /* 0x000fe200000001ff */
[----:B------:R-:W-:-:S02]  /*0280*/  MOV R2, 0x3bbb989d ;  /* 0x3bbb989d00027802 */ /* 0x000fc40000000f00 */
[----:B--2---:R-:W-:-:S04]  /*0290*/  FFMA R11, R0, -R0, -R11 ;  /* 0x80000000000b7223 */ /* 0x004fc8000000080b */
[----:B------:R-:W-:-:S04]  /*02a0*/  FFMA.SAT R0, R11, R2, 0.5 ;  /* 0x3f0000000b007423 */ /* 0x000fc80000002002 */
[----:B------:R-:W-:Y:S02]  /*02b0*/  FFMA.RM R0, R0, R3, 12582913 ;  /* 0x4b40000100007423 */ /* 0x000fe40000004003 */
[----:B------:R-:W1:Y:S02]  /*02c0*/  LDC.64 R2, c[0x0][0x390] ;  /* 0x0000e400ff027b82 */ /* 0x000e640000000a00 */
[C---:B------:R-:W-:Y:S01]  /*02d0*/  FADD R6, R0.reuse, -12583039 ;  /* 0xcb40007f00067421 */ /* 0x040fe20000000000 */
[----:B------:R-:W-:-:S03]  /*02e0*/  SHF.L.U32 R0, R0, 0x17, RZ ;  /* 0x0000001700007819 */ /* 0x000fc600000006ff */
[----:B------:R-:W-:-:S04]  /*02f0*/  FFMA R6, R11, 1.4426950216293334961, -R6 ;  /* 0x3fb8aa3b0b067823 */ /* 0x000fc80000000806 */
[----:B------:R-:W-:-:S04]  /*0300*/  FFMA R6, R11, 1.925963033500011079e-08, R6 ;  /* 0x32a570600b067823 */ /* 0x000fc80000000006 */
[----:B0-----:R-:W0:Y:S01]  /*0310*/  MUFU.EX2 R5, R6 ;  /* 0x0000000600057308 */ /* 0x001e220000000800 */
[----:B-1----:R-:W-:-:S04]  /*0320*/  IMAD.WIDE R2, R15, 0x4, R2 ;  /* 0x000000040f027825 */ /* 0x002fc800078e0202 */
[----:B0-----:R-:W-:-:S05]  /*0330*/  FMUL R5, R0, R5 ;  /* 0x0000000500057220 */ /* 0x001fca0000400000 */
[----:B------:R-:W-:Y:S01]  /*0340*/  STG.E desc[UR4][R2.64], R5 ;  /* 0x0000000502007986 */ /* 0x000fe2000c101904 */
[----:B------:R-:W-:Y:S05]  /*0350*/  EXIT ;  /* 0x000000000000794d */ /* 0x000fea0003800000 */
.L_x_4:
        /* <DEDUP_REMOVED lines=10> */
.L_x_7:


//--------------------- .nv.shared.reserved.0     --------------------------
	.section	.nv.shared.reserved.0,"aw",@nobits
	.weak		__nv_reservedSMEM_offset_0_alias
	.size		__nv_reservedSMEM_offset_0_alias, 0, 64
	.other		__nv_reservedSMEM_offset_0_alias,@"STO_CUDA_RESERVED_SHARED STV_DEFAULT"
__nv_reservedSMEM_offset_0_alias:
	.zero		0
	.zero		64


//--------------------- .nv.constant0._Z9compute_PPfS_S_ffii --------------------------
	.section	.nv.constant0._Z9compute_PPfS_S_ffii,"a",@progbits
	.sectionflags	@""
	.align	4
.nv.constant0._Z9compute_PPfS_S_ffii:
	.zero		936


//--------------------- .nv.constant0._Z9compute_VPfS_S_ffii --------------------------
	.section	.nv.constant0._Z9compute_VPfS_S_ffii,"a",@progbits
	.sectionflags	@""
	.align	4
.nv.constant0._Z9compute_VPfS_S_ffii:
	.zero		936


//--------------------- .nv.constant0._Z4initPfS_S_ffffii --------------------------
	.section	.nv.constant0._Z4initPfS_S_ffffii,"a",@progbits
	.sectionflags	@""
	.align	4
.nv.constant0._Z4initPfS_S_ffffii:
	.zero		944


//--------------------- SYMBOLS --------------------------

	.type		.nv.reservedSmem.offset0,@object
	.size		.nv.reservedSmem.offset0,0x4
